//
// Generated by NVIDIA NVVM Compiler
//
// Compiler Build ID: CL-36424714
// Cuda compilation tools, release 13.0, V13.0.88
// Based on NVVM 20.0.0
//

.version 9.0
.target sm_100
.address_size 64

	// .globl	_Z11publish_msgP9publisherf

.visible .entry _Z11publish_msgP9publisherf(
	.param .u64 .ptr .align 1 _Z11publish_msgP9publisherf_param_0,
	.param .f32 _Z11publish_msgP9publisherf_param_1
)
{
	.reg .b32 	%r<5>;
	.reg .b32 	%f<4>;
	.reg .b64 	%rd<5>;

	ld.param.u64 	%rd1, [_Z11publish_msgP9publisherf_param_0];
	ld.param.f32 	%f1, [_Z11publish_msgP9publisherf_param_1];
	cvta.to.global.u64 	%rd2, %rd1;
	mov.u32 	%r1, %tid.x;
	mov.u32 	%r2, %ctaid.x;
	mov.u32 	%r3, %ntid.x;
	mad.lo.s32 	%r4, %r2, %r3, %r1;
	mul.wide.s32 	%rd3, %r4, 4;
	add.s64 	%rd4, %rd2, %rd3;
	cvt.rn.f32.s32 	%f2, %r4;
	add.f32 	%f3, %f1, %f2;
	st.global.f32 	[%rd4], %f3;
	ret;

}


// ===== COMPILED SASS (sm_100) =====

	.target	sm_100

	.elftype	@"ET_EXEC"


//--------------------- .note.nv.tkinfo           --------------------------
	.section	.note.nv.tkinfo,"",@"SHT_NOTE"
	.sectionflags	@"SHF_NOTE_NV_TKINFO"
	.tkinfo
        /*0018*/ 	.word	0x00000002
        /*0030*/ 	.string	""
        /*0030*/ 	.string	"ptxas"
        /*0030*/ 	.string	"Cuda compilation tools, release 13.0, V13.0.88"
        /*0030*/ 	.string	"Build cuda_13.0.r13.0/compiler.36424714_0"
        /*0030*/ 	.string	"-arch sm_100 -m 64 "



//--------------------- .note.nv.cuinfo           --------------------------
	.section	.note.nv.cuinfo,"",@"SHT_NOTE"
	.sectionflags	@"SHF_NOTE_NV_CUINFO"
        /*0018*/ 	.short	0x0002
        /*001a*/ 	.short	0x0064
        /*001c*/ 	.short	0x0082
	.zero		2


//--------------------- .nv.info                  --------------------------
	.section	.nv.info,"",@"SHT_CUDA_INFO"
	.align	4


	//----- nvinfo : EIATTR_REGCOUNT
	.align		4
        /*0000*/ 	.byte	0x04, 0x2f
        /*0002*/ 	.short	(.L_1 - .L_0)
	.align		4
.L_0:
        /*0004*/ 	.word	index@(_Z11publish_msgP9publisherf)
        /*0008*/ 	.word	0x00000008


	//----- nvinfo : EIATTR_FRAME_SIZE
	.align		4
.L_1:
        /*000c*/ 	.byte	0x04, 0x11
        /*000e*/ 	.short	(.L_3 - .L_2)
	.align		4
.L_2:
        /*0010*/ 	.word	index@(_Z11publish_msgP9publisherf)
        /*0014*/ 	.word	0x00000000


	//----- nvinfo : EIATTR_MIN_STACK_SIZE
	.align		4
.L_3:
        /*0018*/ 	.byte	0x04, 0x12
        /*001a*/ 	.short	(.L_5 - .L_4)
	.align		4
.L_4:
        /*001c*/ 	.word	index@(_Z11publish_msgP9publisherf)
        /*0020*/ 	.word	0x00000000
.L_5:


//--------------------- .nv.compat                --------------------------
	.section	.nv.compat,"",@"SHT_CUDA_COMPAT_INFO"
	.align	4
        /*0000*/ 	.byte	0x02, 0x09, 0x00, 0x00, 0x02, 0x02, 0x01, 0x00, 0x02, 0x05, 0x05, 0x00, 0x03, 0x07, 0x01, 0x01
        /*0010*/ 	.byte	0x02, 0x03, 0x00, 0x00, 0x02, 0x06, 0x01, 0x00, 0x04, 0x0b, 0x08, 0x00, 0x09, 0x00, 0x00, 0x00
        /*0020*/ 	.byte	0x00, 0x00, 0x00, 0x00


//--------------------- .nv.info._Z11publish_msgP9publisherf --------------------------
	.section	.nv.info._Z11publish_msgP9publisherf,"",@"SHT_CUDA_INFO"
	.sectionflags	@""
	.align	4


	//----- nvinfo : EIATTR_CUDA_API_VERSION
	.align		4
        /*0000*/ 	.byte	0x04, 0x37
        /*0002*/ 	.short	(.L_7 - .L_6)
.L_6:
        /*0004*/ 	.word	0x00000082


	//----- nvinfo : EIATTR_KPARAM_INFO
	.align		4
.L_7:
        /*0008*/ 	.byte	0x04, 0x17
        /*000a*/ 	.short	(.L_9 - .L_8)
.L_8:
        /*000c*/ 	.word	0x00000000
        /*0010*/ 	.short	0x0001
        /*0012*/ 	.short	0x0008
        /*0014*/ 	.byte	0x00, 0xf0, 0x11, 0x00


	//----- nvinfo : EIATTR_KPARAM_INFO
	.align		4
.L_9:
        /*0018*/ 	.byte	0x04, 0x17
        /*001a*/ 	.short	(.L_11 - .L_10)
.L_10:
        /*001c*/ 	.word	0x00000000
        /*0020*/ 	.short	0x0000
        /*0022*/ 	.short	0x0000
        /*0024*/ 	.byte	0x00, 0xf5, 0x21, 0x00


	//----- nvinfo : EIATTR_SPARSE_MMA_MASK
	.align		4
.L_11:
        /*0028*/ 	.byte	0x03, 0x50
        /*002a*/ 	.short	0x0000


	//----- nvinfo : EIATTR_MAXREG_COUNT
	.align		4
        /*002c*/ 	.byte	0x03, 0x1b
        /*002e*/ 	.short	0x00ff


	//----- nvinfo : EIATTR_MERCURY_ISA_VERSION
	.align		4
        /*0030*/ 	.byte	0x03, 0x5f
        /*0032*/ 	.short	0x0101


	//----- nvinfo : EIATTR_VRC_CTA_INIT_COUNT
	.align		4
        /*0034*/ 	.byte	0x02, 0x4a
	.zero		1
	.zero		1


	//----- nvinfo : EIATTR_EXIT_INSTR_OFFSETS
	.align		4
        /*0038*/ 	.byte	0x04, 0x1c
        /*003a*/ 	.short	(.L_13 - .L_12)


	//   ....[0]....
.L_12:
        /*003c*/ 	.word	0x000000c0


	//----- nvinfo : EIATTR_CBANK_PARAM_SIZE
	.align		4
.L_13:
        /*0040*/ 	.byte	0x03, 0x19
        /*0042*/ 	.short	0x000c


	//----- nvinfo : EIATTR_PARAM_CBANK
	.align		4
        /*0044*/ 	.byte	0x04, 0x0a
        /*0046*/ 	.short	(.L_15 - .L_14)
	.align		4
.L_14:
        /*0048*/ 	.word	index@(.nv.constant0._Z11publish_msgP9publisherf)
        /*004c*/ 	.short	0x0380
        /*004e*/ 	.short	0x000c


	//----- nvinfo : EIATTR_SW_WAR
	.align		4
.L_15:
        /*0050*/ 	.byte	0x04, 0x36
        /*0052*/ 	.short	(.L_17 - .L_16)
.L_16:
        /*0054*/ 	.word	0x00000008
.L_17:


//--------------------- .nv.callgraph             --------------------------
	.section	.nv.callgraph,"",@"SHT_CUDA_CALLGRAPH"
	.align	4
	.sectionentsize	8
	.align		4
        /*0000*/ 	.word	0x00000000
	.align		4
        /*0004*/ 	.word	0xffffffff
	.align		4
        /*0008*/ 	.word	0x00000000
	.align		4
        /*000c*/ 	.word	0xfffffffe
	.align		4
        /*0010*/ 	.word	0x00000000
	.align		4
        /*0014*/ 	.word	0xfffffffd
	.align		4
        /*0018*/ 	.word	0x00000000
	.align		4
        /*001c*/ 	.word	0xfffffffc


//--------------------- .text._Z11publish_msgP9publisherf --------------------------
	.section	.text._Z11publish_msgP9publisherf,"ax",@progbits
	.align	128
        .global         _Z11publish_msgP9publisherf
        .type           _Z11publish_msgP9publisherf,@function
        .size           _Z11publish_msgP9publisherf,(.L_x_1 - _Z11publish_msgP9publisherf)
        .other          _Z11publish_msgP9publisherf,@"STO_CUDA_ENTRY STV_DEFAULT"
_Z11publish_msgP9publisherf:
.text._Z11publish_msgP9publisherf:
[----:B------:R-:W-:Y:S01]  /*0000*/  LDC R1, c[0x0][0x37c] ;  /* 0x0000df00ff017b82 */ /* 0x000fe20000000800 */
[----:B------:R-:W0:Y:S07]  /*0010*/  S2R R5, SR_TID.X ;  /* 0x0000000000057919 */ /* 0x000e2e0000002100 */
[----:B------:R-:W0:Y:S01]  /*0020*/  S2UR UR6, SR_CTAID.X ;  /* 0x00000000000679c3 */ /* 0x000e220000002500 */
[----:B------:R-:W1:Y:S01]  /*0030*/  LDCU UR7, c[0x0][0x388] ;  /* 0x00007100ff0777ac */ /* 0x000e620008000800 */
[----:B------:R-:W2:Y:S06]  /*0040*/  LDCU.64 UR4, c[0x0][0x358] ;  /* 0x00006b00ff0477ac */ /* 0x000eac0008000a00 */
[----:B------:R-:W0:Y:S08]  /*0050*/  LDC R0, c[0x0][0x360] ;  /* 0x0000d800ff007b82 */ /* 0x000e300000000800 */
[----:B------:R-:W3:Y:S01]  /*0060*/  LDC.64 R2, c[0x0][0x380] ;  /* 0x0000e000ff027b82 */ /* 0x000ee20000000a00 */
[----:B0-----:R-:W-:-:S05]  /*0070*/  IMAD R5, R0, UR6, R5 ;  /* 0x0000000600057c24 */ /* 0x001fca000f8e0205 */
[----:B------:R-:W-:Y:S01]  /*0080*/  I2FP.F32.S32 R0, R5 ;  /* 0x0000000500007245 */ /* 0x000fe20000201400 */
[----:B---3--:R-:W-:-:S04]  /*0090*/  IMAD.WIDE R2, R5, 0x4, R2 ;  /* 0x0000000405027825 */ /* 0x008fc800078e0202 */
[----:B-1----:R-:W-:-:S05]  /*00a0*/  FADD R5, R0, UR7 ;  /* 0x0000000700057e21 */ /* 0x002fca0008000000 */
[----:B--2---:R-:W-:Y:S01]  /*00b0*/  STG.E desc[UR4][R2.64], R5 ;  /* 0x0000000502007986 */ /* 0x004fe2000c101904 */
[----:B------:R-:W-:Y:S05]  /*00c0*/  EXIT ;  /* 0x000000000000794d */ /* 0x000fea0003800000 */
.L_x_0:
[----:B------:R-:W-:-:S00]  /*00d0*/  BRA `(.L_x_0) ;  /* 0xfffffffc00fc7947 */ /* 0x000fc0000383ffff */
[----:B------:R-:W-:-:S00]  /*00e0*/  NOP ;  /* 0x0000000000007918 */ /* 0x000fc00000000000 */
        /* <DEDUP_REMOVED lines=9> */
.L_x_1:


//--------------------- .nv.shared.reserved.0     --------------------------
	.section	.nv.shared.reserved.0,"aw",@nobits
	.weak		__nv_reservedSMEM_offset_0_alias
	.size		__nv_reservedSMEM_offset_0_alias, 0, 64
	.other		__nv_reservedSMEM_offset_0_alias,@"STO_CUDA_RESERVED_SHARED STV_DEFAULT"
__nv_reservedSMEM_offset_0_alias:
	.zero		0
	.zero		64


//--------------------- .nv.constant0._Z11publish_msgP9publisherf --------------------------
	.section	.nv.constant0._Z11publish_msgP9publisherf,"a",@progbits
	.sectionflags	@""
	.align	4
.nv.constant0._Z11publish_msgP9publisherf:
	.zero		908


//--------------------- SYMBOLS --------------------------

	.type		.nv.reservedSmem.offset0,@object
	.size		.nv.reservedSmem.offset0,0x4
